//
// Generated by NVIDIA NVVM Compiler
//
// Compiler Build ID: CL-36424714
// Cuda compilation tools, release 13.0, V13.0.88
// Based on NVVM 20.0.0
//

.version 9.0
.target sm_100
.address_size 64

	// .globl	_Z20count_matches_kernelPKcPKiiiS0_S2_S2_Pyi

.visible .entry _Z20count_matches_kernelPKcPKiiiS0_S2_S2_Pyi(
	.param .u64 .ptr .align 1 _Z20count_matches_kernelPKcPKiiiS0_S2_S2_Pyi_param_0,
	.param .u64 .ptr .align 1 _Z20count_matches_kernelPKcPKiiiS0_S2_S2_Pyi_param_1,
	.param .u32 _Z20count_matches_kernelPKcPKiiiS0_S2_S2_Pyi_param_2,
	.param .u32 _Z20count_matches_kernelPKcPKiiiS0_S2_S2_Pyi_param_3,
	.param .u64 .ptr .align 1 _Z20count_matches_kernelPKcPKiiiS0_S2_S2_Pyi_param_4,
	.param .u64 .ptr .align 1 _Z20count_matches_kernelPKcPKiiiS0_S2_S2_Pyi_param_5,
	.param .u64 .ptr .align 1 _Z20count_matches_kernelPKcPKiiiS0_S2_S2_Pyi_param_6,
	.param .u64 .ptr .align 1 _Z20count_matches_kernelPKcPKiiiS0_S2_S2_Pyi_param_7,
	.param .u32 _Z20count_matches_kernelPKcPKiiiS0_S2_S2_Pyi_param_8
)
{
	.reg .pred 	%p<21>;
	.reg .b16 	%rs<7>;
	.reg .b32 	%r<37>;
	.reg .b64 	%rd<35>;

	ld.param.u64 	%rd12, [_Z20count_matches_kernelPKcPKiiiS0_S2_S2_Pyi_param_0];
	ld.param.u64 	%rd13, [_Z20count_matches_kernelPKcPKiiiS0_S2_S2_Pyi_param_1];
	ld.param.u32 	%r19, [_Z20count_matches_kernelPKcPKiiiS0_S2_S2_Pyi_param_2];
	ld.param.u32 	%r20, [_Z20count_matches_kernelPKcPKiiiS0_S2_S2_Pyi_param_3];
	ld.param.u64 	%rd14, [_Z20count_matches_kernelPKcPKiiiS0_S2_S2_Pyi_param_4];
	ld.param.u64 	%rd15, [_Z20count_matches_kernelPKcPKiiiS0_S2_S2_Pyi_param_5];
	ld.param.u64 	%rd16, [_Z20count_matches_kernelPKcPKiiiS0_S2_S2_Pyi_param_6];
	ld.param.u64 	%rd17, [_Z20count_matches_kernelPKcPKiiiS0_S2_S2_Pyi_param_7];
	ld.param.u32 	%r18, [_Z20count_matches_kernelPKcPKiiiS0_S2_S2_Pyi_param_8];
	mov.u32 	%r21, %ctaid.x;
	mov.u32 	%r22, %ntid.x;
	mov.u32 	%r23, %tid.x;
	mad.lo.s32 	%r24, %r21, %r22, %r23;
	add.s32 	%r1, %r24, %r19;
	add.s32 	%r25, %r20, %r19;
	setp.ge.s32 	%p1, %r1, %r25;
	@%p1 bra 	$L__BB0_15;
	cvta.to.global.u64 	%rd18, %rd13;
	mul.wide.s32 	%rd19, %r1, 4;
	add.s64 	%rd20, %rd18, %rd19;
	ld.global.u32 	%r2, [%rd20];
	setp.lt.s32 	%p2, %r2, 0;
	@%p2 bra 	$L__BB0_15;
	cvt.u64.u32 	%rd21, %r2;
	cvta.to.global.u64 	%rd22, %rd12;
	add.s64 	%rd1, %rd22, %rd21;
	mov.b32 	%r31, 0;
$L__BB0_3:
	mov.u32 	%r3, %r31;
	cvt.u64.u32 	%rd23, %r3;
	add.s64 	%rd24, %rd1, %rd23;
	ld.global.nc.u8 	%rs1, [%rd24];
	cvt.u16.u8 	%rs2, %rs1;
	setp.ne.s16 	%p3, %rs2, 0;
	setp.lt.u32 	%p4, %r3, 31;
	and.pred  	%p5, %p3, %p4;
	add.s32 	%r31, %r3, 1;
	@%p5 bra 	$L__BB0_3;
	setp.eq.s32 	%p6, %r3, 0;
	setp.lt.s32 	%p7, %r18, 1;
	or.pred  	%p8, %p6, %p7;
	@%p8 bra 	$L__BB0_15;
	cvta.to.global.u64 	%rd2, %rd15;
	cvta.to.global.u64 	%rd3, %rd16;
	cvta.to.global.u64 	%rd4, %rd14;
	cvta.to.global.u64 	%rd5, %rd17;
	mov.b32 	%r32, 0;
$L__BB0_6:
	mul.wide.u32 	%rd25, %r32, 4;
	add.s64 	%rd26, %rd2, %rd25;
	ld.global.u32 	%r6, [%rd26];
	add.s64 	%rd27, %rd3, %rd25;
	ld.global.u32 	%r7, [%rd27];
	setp.eq.s32 	%p9, %r7, 0;
	setp.gt.s32 	%p10, %r7, 31;
	or.pred  	%p11, %p9, %p10;
	setp.lt.s32 	%p12, %r3, %r7;
	or.pred  	%p13, %p12, %p11;
	setp.lt.s32 	%p14, %r7, 1;
	or.pred  	%p15, %p13, %p14;
	@%p15 bra 	$L__BB0_14;
	cvt.s64.s32 	%rd28, %r6;
	sub.s32 	%r29, %r3, %r7;
	max.s32 	%r8, %r29, 0;
	neg.s32 	%r9, %r7;
	add.s64 	%rd6, %rd4, %rd28;
	mov.b32 	%r33, 0;
$L__BB0_8:
	cvt.u64.u32 	%rd29, %r33;
	add.s64 	%rd33, %rd1, %rd29;
	mov.b32 	%r35, 0;
	mov.u64 	%rd34, %rd6;
	mov.u32 	%r34, %r9;
$L__BB0_9:
	ld.global.nc.u8 	%rs3, [%rd33];
	cvt.u16.u8 	%rs4, %rs3;
	ld.global.nc.u8 	%rs5, [%rd34];
	cvt.u16.u8 	%rs6, %rs5;
	setp.ne.s16 	%p16, %rs4, %rs6;
	mov.u32 	%r36, %r35;
	@%p16 bra 	$L__BB0_11;
	add.s32 	%r35, %r35, 1;
	add.s32 	%r34, %r34, 1;
	setp.ne.s32 	%p17, %r34, 0;
	add.s64 	%rd34, %rd34, 1;
	add.s64 	%rd33, %rd33, 1;
	mov.u32 	%r36, %r7;
	@%p17 bra 	$L__BB0_9;
$L__BB0_11:
	setp.eq.s32 	%p18, %r36, %r7;
	@%p18 bra 	$L__BB0_13;
	add.s32 	%r16, %r33, 1;
	setp.eq.s32 	%p19, %r33, %r8;
	mov.u32 	%r33, %r16;
	@%p19 bra 	$L__BB0_14;
	bra.uni 	$L__BB0_8;
$L__BB0_13:
	mul.wide.u32 	%rd30, %r32, 8;
	add.s64 	%rd31, %rd5, %rd30;
	atom.global.add.u64 	%rd32, [%rd31], 1;
$L__BB0_14:
	add.s32 	%r32, %r32, 1;
	setp.ne.s32 	%p20, %r32, %r18;
	@%p20 bra 	$L__BB0_6;
$L__BB0_15:
	ret;

}


// ===== COMPILED SASS (sm_100) =====

	.target	sm_100

	.elftype	@"ET_EXEC"


//--------------------- .note.nv.tkinfo           --------------------------
	.section	.note.nv.tkinfo,"",@"SHT_NOTE"
	.sectionflags	@"SHF_NOTE_NV_TKINFO"
	.tkinfo
        /*0018*/ 	.word	0x00000002
        /*0030*/ 	.string	""
        /*0030*/ 	.string	"ptxas"
        /*0030*/ 	.string	"Cuda compilation tools, release 13.0, V13.0.88"
        /*0030*/ 	.string	"Build cuda_13.0.r13.0/compiler.36424714_0"
        /*0030*/ 	.string	"-arch sm_100 -m 64 "



//--------------------- .note.nv.cuinfo           --------------------------
	.section	.note.nv.cuinfo,"",@"SHT_NOTE"
	.sectionflags	@"SHF_NOTE_NV_CUINFO"
        /*0018*/ 	.short	0x0002
        /*001a*/ 	.short	0x0064
        /*001c*/ 	.short	0x0082
	.zero		2


//--------------------- .nv.info                  --------------------------
	.section	.nv.info,"",@"SHT_CUDA_INFO"
	.align	4


	//----- nvinfo : EIATTR_REGCOUNT
	.align		4
        /*0000*/ 	.byte	0x04, 0x2f
        /*0002*/ 	.short	(.L_1 - .L_0)
	.align		4
.L_0:
        /*0004*/ 	.word	index@(_Z20count_matches_kernelPKcPKiiiS0_S2_S2_Pyi)
        /*0008*/ 	.word	0x00000015


	//----- nvinfo : EIATTR_FRAME_SIZE
	.align		4
.L_1:
        /*000c*/ 	.byte	0x04, 0x11
        /*000e*/ 	.short	(.L_3 - .L_2)
	.align		4
.L_2:
        /*0010*/ 	.word	index@(_Z20count_matches_kernelPKcPKiiiS0_S2_S2_Pyi)
        /*0014*/ 	.word	0x00000000


	//----- nvinfo : EIATTR_MIN_STACK_SIZE
	.align		4
.L_3:
        /*0018*/ 	.byte	0x04, 0x12
        /*001a*/ 	.short	(.L_5 - .L_4)
	.align		4
.L_4:
        /*001c*/ 	.word	index@(_Z20count_matches_kernelPKcPKiiiS0_S2_S2_Pyi)
        /*0020*/ 	.word	0x00000000
.L_5:


//--------------------- .nv.compat                --------------------------
	.section	.nv.compat,"",@"SHT_CUDA_COMPAT_INFO"
	.align	4
        /*0000*/ 	.byte	0x02, 0x09, 0x00, 0x00, 0x02, 0x02, 0x01, 0x00, 0x02, 0x05, 0x05, 0x00, 0x03, 0x07, 0x01, 0x01
        /*0010*/ 	.byte	0x02, 0x03, 0x00, 0x00, 0x02, 0x06, 0x01, 0x00, 0x04, 0x0b, 0x08, 0x00, 0x09, 0x00, 0x00, 0x00
        /*0020*/ 	.byte	0x00, 0x00, 0x00, 0x00


//--------------------- .nv.info._Z20count_matches_kernelPKcPKiiiS0_S2_S2_Pyi --------------------------
	.section	.nv.info._Z20count_matches_kernelPKcPKiiiS0_S2_S2_Pyi,"",@"SHT_CUDA_INFO"
	.sectionflags	@""
	.align	4


	//----- nvinfo : EIATTR_CUDA_API_VERSION
	.align		4
        /*0000*/ 	.byte	0x04, 0x37
        /*0002*/ 	.short	(.L_7 - .L_6)
.L_6:
        /*0004*/ 	.word	0x00000082


	//----- nvinfo : EIATTR_KPARAM_INFO
	.align		4
.L_7:
        /*0008*/ 	.byte	0x04, 0x17
        /*000a*/ 	.short	(.L_9 - .L_8)
.L_8:
        /*000c*/ 	.word	0x00000000
        /*0010*/ 	.short	0x0008
        /*0012*/ 	.short	0x0038
        /*0014*/ 	.byte	0x00, 0xf0, 0x11, 0x00


	//----- nvinfo : EIATTR_KPARAM_INFO
	.align		4
.L_9:
        /*0018*/ 	.byte	0x04, 0x17
        /*001a*/ 	.short	(.L_11 - .L_10)
.L_10:
        /*001c*/ 	.word	0x00000000
        /*0020*/ 	.short	0x0007
        /*0022*/ 	.short	0x0030
        /*0024*/ 	.byte	0x00, 0xf5, 0x21, 0x00


	//----- nvinfo : EIATTR_KPARAM_INFO
	.align		4
.L_11:
        /*0028*/ 	.byte	0x04, 0x17
        /*002a*/ 	.short	(.L_13 - .L_12)
.L_12:
        /*002c*/ 	.word	0x00000000
        /*0030*/ 	.short	0x0006
        /*0032*/ 	.short	0x0028
        /*0034*/ 	.byte	0x00, 0xf5, 0x21, 0x00


	//----- nvinfo : EIATTR_KPARAM_INFO
	.align		4
.L_13:
        /*0038*/ 	.byte	0x04, 0x17
        /*003a*/ 	.short	(.L_15 - .L_14)
.L_14:
        /*003c*/ 	.word	0x00000000
        /*0040*/ 	.short	0x0005
        /*0042*/ 	.short	0x0020
        /*0044*/ 	.byte	0x00, 0xf5, 0x21, 0x00


	//----- nvinfo : EIATTR_KPARAM_INFO
	.align		4
.L_15:
        /*0048*/ 	.byte	0x04, 0x17
        /*004a*/ 	.short	(.L_17 - .L_16)
.L_16:
        /*004c*/ 	.word	0x00000000
        /*0050*/ 	.short	0x0004
        /*0052*/ 	.short	0x0018
        /*0054*/ 	.byte	0x00, 0xf5, 0x21, 0x00


	//----- nvinfo : EIATTR_KPARAM_INFO
	.align		4
.L_17:
        /*0058*/ 	.byte	0x04, 0x17
        /*005a*/ 	.short	(.L_19 - .L_18)
.L_18:
        /*005c*/ 	.word	0x00000000
        /*0060*/ 	.short	0x0003
        /*0062*/ 	.short	0x0014
        /*0064*/ 	.byte	0x00, 0xf0, 0x11, 0x00


	//----- nvinfo : EIATTR_KPARAM_INFO
	.align		4
.L_19:
        /*0068*/ 	.byte	0x04, 0x17
        /*006a*/ 	.short	(.L_21 - .L_20)
.L_20:
        /*006c*/ 	.word	0x00000000
        /*0070*/ 	.short	0x0002
        /*0072*/ 	.short	0x0010
        /*0074*/ 	.byte	0x00, 0xf0, 0x11, 0x00


	//----- nvinfo : EIATTR_KPARAM_INFO
	.align		4
.L_21:
        /*0078*/ 	.byte	0x04, 0x17
        /*007a*/ 	.short	(.L_23 - .L_22)
.L_22:
        /*007c*/ 	.word	0x00000000
        /*0080*/ 	.short	0x0001
        /*0082*/ 	.short	0x0008
        /*0084*/ 	.byte	0x00, 0xf5, 0x21, 0x00


	//----- nvinfo : EIATTR_KPARAM_INFO
	.align		4
.L_23:
        /*0088*/ 	.byte	0x04, 0x17
        /*008a*/ 	.short	(.L_25 - .L_24)
.L_24:
        /*008c*/ 	.word	0x00000000
        /*0090*/ 	.short	0x0000
        /*0092*/ 	.short	0x0000
        /*0094*/ 	.byte	0x00, 0xf5, 0x21, 0x00


	//----- nvinfo : EIATTR_SPARSE_MMA_MASK
	.align		4
.L_25:
        /*0098*/ 	.byte	0x03, 0x50
        /*009a*/ 	.short	0x0000


	//----- nvinfo : EIATTR_MAXREG_COUNT
	.align		4
        /*009c*/ 	.byte	0x03, 0x1b
        /*009e*/ 	.short	0x00ff


	//----- nvinfo : EIATTR_MERCURY_ISA_VERSION
	.align		4
        /*00a0*/ 	.byte	0x03, 0x5f
        /*00a2*/ 	.short	0x0101


	//----- nvinfo : EIATTR_INT_WARP_WIDE_INSTR_OFFSETS
	.align		4
        /*00a4*/ 	.byte	0x04, 0x31
        /*00a6*/ 	.short	(.L_27 - .L_26)


	//   ....[0]....
.L_26:
        /*00a8*/ 	.word	0x00000540


	//----- nvinfo : EIATTR_VRC_CTA_INIT_COUNT
	.align		4
.L_27:
        /*00ac*/ 	.byte	0x02, 0x4a
	.zero		1
	.zero		1


	//----- nvinfo : EIATTR_EXIT_INSTR_OFFSETS
	.align		4
        /*00b0*/ 	.byte	0x04, 0x1c
        /*00b2*/ 	.short	(.L_29 - .L_28)


	//   ....[0]....
.L_28:
        /*00b4*/ 	.word	0x00000090


	//   ....[1]....
        /*00b8*/ 	.word	0x000000f0


	//   ....[2]....
        /*00bc*/ 	.word	0x00000210


	//   ....[3]....
        /*00c0*/ 	.word	0x00000650


	//----- nvinfo : EIATTR_CRS_STACK_SIZE
	.align		4
.L_29:
        /*00c4*/ 	.byte	0x04, 0x1e
        /*00c6*/ 	.short	(.L_31 - .L_30)
.L_30:
        /*00c8*/ 	.word	0x00000000


	//----- nvinfo : EIATTR_CBANK_PARAM_SIZE
	.align		4
.L_31:
        /*00cc*/ 	.byte	0x03, 0x19
        /*00ce*/ 	.short	0x003c


	//----- nvinfo : EIATTR_PARAM_CBANK
	.align		4
        /*00d0*/ 	.byte	0x04, 0x0a
        /*00d2*/ 	.short	(.L_33 - .L_32)
	.align		4
.L_32:
        /*00d4*/ 	.word	index@(.nv.constant0._Z20count_matches_kernelPKcPKiiiS0_S2_S2_Pyi)
        /*00d8*/ 	.short	0x0380
        /*00da*/ 	.short	0x003c


	//----- nvinfo : EIATTR_SW_WAR
	.align		4
.L_33:
        /*00dc*/ 	.byte	0x04, 0x36
        /*00de*/ 	.short	(.L_35 - .L_34)
.L_34:
        /*00e0*/ 	.word	0x00000008
.L_35:


//--------------------- .nv.callgraph             --------------------------
	.section	.nv.callgraph,"",@"SHT_CUDA_CALLGRAPH"
	.align	4
	.sectionentsize	8
	.align		4
        /*0000*/ 	.word	0x00000000
	.align		4
        /*0004*/ 	.word	0xffffffff
	.align		4
        /*0008*/ 	.word	0x00000000
	.align		4
        /*000c*/ 	.word	0xfffffffe
	.align		4
        /*0010*/ 	.word	0x00000000
	.align		4
        /*0014*/ 	.word	0xfffffffd
	.align		4
        /*0018*/ 	.word	0x00000000
	.align		4
        /*001c*/ 	.word	0xfffffffc


//--------------------- .text._Z20count_matches_kernelPKcPKiiiS0_S2_S2_Pyi --------------------------
	.section	.text._Z20count_matches_kernelPKcPKiiiS0_S2_S2_Pyi,"ax",@progbits
	.align	128
        .global         _Z20count_matches_kernelPKcPKiiiS0_S2_S2_Pyi
        .type           _Z20count_matches_kernelPKcPKiiiS0_S2_S2_Pyi,@function
        .size           _Z20count_matches_kernelPKcPKiiiS0_S2_S2_Pyi,(.L_x_11 - _Z20count_matches_kernelPKcPKiiiS0_S2_S2_Pyi)
        .other          _Z20count_matches_kernelPKcPKiiiS0_S2_S2_Pyi,@"STO_CUDA_ENTRY STV_DEFAULT"
_Z20count_matches_kernelPKcPKiiiS0_S2_S2_Pyi:
.text._Z20count_matches_kernelPKcPKiiiS0_S2_S2_Pyi:
[----:B------:R-:W-:Y:S01]  /*0000*/  LDC R1, c[0x0][0x37c] ;  /* 0x0000df00ff017b82 */ /* 0x000fe20000000800 */
[----:B------:R-:W0:Y:S07]  /*0010*/  S2R R3, SR_TID.X ;  /* 0x0000000000037919 */ /* 0x000e2e0000002100 */
[----:B------:R-:W0:Y:S01]  /*0020*/  S2UR UR4, SR_CTAID.X ;  /* 0x00000000000479c3 */ /* 0x000e220000002500 */
[----:B------:R-:W1:Y:S07]  /*0030*/  LDCU.64 UR6, c[0x0][0x390] ;  /* 0x00007200ff0677ac */ /* 0x000e6e0008000a00 */
[----:B------:R-:W0:Y:S02]  /*0040*/  LDC R0, c[0x0][0x360] ;  /* 0x0000d800ff007b82 */ /* 0x000e240000000800 */
[----:B0-----:R-:W-:Y:S01]  /*0050*/  IMAD R0, R0, UR4, R3 ;  /* 0x0000000400007c24 */ /* 0x001fe2000f8e0203 */
[----:B-1----:R-:W-:-:S03]  /*0060*/  UIADD3 UR4, UPT, UPT, UR6, UR7, URZ ;  /* 0x0000000706047290 */ /* 0x002fc6000fffe0ff */
[----:B------:R-:W-:-:S05]  /*0070*/  VIADD R5, R0, UR6 ;  /* 0x0000000600057c36 */ /* 0x000fca0008000000 */
[----:B------:R-:W-:-:S13]  /*0080*/  ISETP.GE.AND P0, PT, R5, UR4, PT ;  /* 0x0000000405007c0c */ /* 0x000fda000bf06270 */
[----:B------:R-:W-:Y:S05]  /*0090*/  @P0 EXIT ;  /* 0x000000000000094d */ /* 0x000fea0003800000 */
[----:B------:R-:W0:Y:S01]  /*00a0*/  LDC.64 R2, c[0x0][0x388] ;  /* 0x0000e200ff027b82 */ /* 0x000e220000000a00 */
[----:B------:R-:W1:Y:S01]  /*00b0*/  LDCU.64 UR8, c[0x0][0x358] ;  /* 0x00006b00ff0877ac */ /* 0x000e620008000a00 */
[----:B0-----:R-:W-:-:S06]  /*00c0*/  IMAD.WIDE R2, R5, 0x4, R2 ;  /* 0x0000000405027825 */ /* 0x001fcc00078e0202 */
[----:B-1----:R-:W2:Y:S02]  /*00d0*/  LDG.E R2, desc[UR8][R2.64] ;  /* 0x0000000802027981 */ /* 0x002ea4000c1e1900 */
[----:B--2---:R-:W-:-:S13]  /*00e0*/  ISETP.GE.AND P0, PT, R2, RZ, PT ;  /* 0x000000ff0200720c */ /* 0x004fda0003f06270 */
[----:B------:R-:W-:Y:S05]  /*00f0*/  @!P0 EXIT ;  /* 0x000000000000894d */ /* 0x000fea0003800000 */
[----:B------:R-:W0:Y:S01]  /*0100*/  LDCU.64 UR4, c[0x0][0x380] ;  /* 0x00007000ff0477ac */ /* 0x000e220008000a00 */
[----:B------:R-:W-:Y:S01]  /*0110*/  BSSY.RECONVERGENT B0, `(.L_x_0) ;  /* 0x000000c000007945 */ /* 0x000fe20003800200 */
[----:B------:R-:W-:Y:S01]  /*0120*/  IMAD.MOV.U32 R3, RZ, RZ, RZ ;  /* 0x000000ffff037224 */ /* 0x000fe200078e00ff */
[----:B0-----:R-:W-:-:S05]  /*0130*/  IADD3 R0, P0, PT, R2, UR4, RZ ;  /* 0x0000000402007c10 */ /* 0x001fca000ff1e0ff */
[----:B------:R-:W-:-:S08]  /*0140*/  IMAD.X R8, RZ, RZ, UR5, P0 ;  /* 0x00000005ff087e24 */ /* 0x000fd000080e06ff */
.L_x_1:
[----:B------:R-:W-:-:S05]  /*0150*/  IADD3 R4, P0, PT, R3, R0, RZ ;  /* 0x0000000003047210 */ /* 0x000fca0007f1e0ff */
[----:B------:R-:W-:-:S05]  /*0160*/  IMAD.X R5, RZ, RZ, R8, P0 ;  /* 0x000000ffff057224 */ /* 0x000fca00000e0608 */
[----:B------:R-:W2:Y:S01]  /*0170*/  LDG.E.U8.CONSTANT R4, desc[UR8][R4.64] ;  /* 0x0000000804047981 */ /* 0x000ea2000c1e9100 */
[C---:B------:R-:W-:Y:S01]  /*0180*/  ISETP.GE.U32.AND P0, PT, R3.reuse, 0x1f, PT ;  /* 0x0000001f0300780c */ /* 0x040fe20003f06070 */
[----:B------:R-:W-:Y:S01]  /*0190*/  IMAD.MOV.U32 R2, RZ, RZ, R3 ;  /* 0x000000ffff027224 */ /* 0x000fe200078e0003 */
[----:B------:R-:W-:Y:S02]  /*01a0*/  IADD3 R3, PT, PT, R3, 0x1, RZ ;  /* 0x0000000103037810 */ /* 0x000fe40007ffe0ff */
[----:B--2---:R-:W-:-:S13]  /*01b0*/  ISETP.NE.AND P1, PT, R4, RZ, PT ;  /* 0x000000ff0400720c */ /* 0x004fda0003f25270 */
[----:B------:R-:W-:Y:S05]  /*01c0*/  @!P0 BRA P1, `(.L_x_1) ;  /* 0xfffffffc00e08947 */ /* 0x000fea000083ffff */
[----:B------:R-:W-:Y:S05]  /*01d0*/  BSYNC.RECONVERGENT B0 ;  /* 0x0000000000007941 */ /* 0x000fea0003800200 */
.L_x_0:
[----:B------:R-:W0:Y:S02]  /*01e0*/  LDC R3, c[0x0][0x3b8] ;  /* 0x0000ee00ff037b82 */ /* 0x000e240000000800 */
[----:B0-----:R-:W-:-:S04]  /*01f0*/  ISETP.GE.AND P0, PT, R3, 0x1, PT ;  /* 0x000000010300780c */ /* 0x001fc80003f06270 */
[----:B------:R-:W-:-:S13]  /*0200*/  ISETP.EQ.OR P0, PT, R2, RZ, !P0 ;  /* 0x000000ff0200720c */ /* 0x000fda0004702670 */
[----:B------:R-:W-:Y:S05]  /*0210*/  @P0 EXIT ;  /* 0x000000000000094d */ /* 0x000fea0003800000 */
[----:B------:R-:W-:-:S07]  /*0220*/  IMAD.MOV.U32 R3, RZ, RZ, RZ ;  /* 0x000000ffff037224 */ /* 0x000fce00078e00ff */
.L_x_9:
[----:B0-----:R-:W0:Y:S08]  /*0230*/  LDC.64 R4, c[0x0][0x3a8] ;  /* 0x0000ea00ff047b82 */ /* 0x001e300000000a00 */
[----:B------:R-:W1:Y:S01]  /*0240*/  LDC.64 R6, c[0x0][0x3a0] ;  /* 0x0000e800ff067b82 */ /* 0x000e620000000a00 */
[----:B0-----:R-:W-:-:S05]  /*0250*/  IMAD.WIDE.U32 R4, R3, 0x4, R4 ;  /* 0x0000000403047825 */ /* 0x001fca00078e0004 */
[----:B------:R-:W2:Y:S01]  /*0260*/  LDG.E R15, desc[UR8][R4.64] ;  /* 0x00000008040f7981 */ /* 0x000ea2000c1e1900 */
[----:B------:R-:W-:Y:S01]  /*0270*/  BSSY.RECONVERGENT B0, `(.L_x_2) ;  /* 0x0000039000007945 */ /* 0x000fe20003800200 */
[----:B--2---:R-:W-:-:S04]  /*0280*/  ISETP.GT.AND P0, PT, R15, 0x1f, PT ;  /* 0x0000001f0f00780c */ /* 0x004fc80003f04270 */
[----:B------:R-:W-:-:S04]  /*0290*/  ISETP.EQ.OR P0, PT, R15, RZ, P0 ;  /* 0x000000ff0f00720c */ /* 0x000fc80000702670 */
[----:B------:R-:W-:-:S04]  /*02a0*/  ISETP.LT.OR P0, PT, R2, R15, P0 ;  /* 0x0000000f0200720c */ /* 0x000fc80000701670 */
[----:B------:R-:W-:-:S13]  /*02b0*/  ISETP.LT.OR P0, PT, R15, 0x1, P0 ;  /* 0x000000010f00780c */ /* 0x000fda0000701670 */
[----:B-1----:R-:W-:Y:S05]  /*02c0*/  @P0 BRA `(.L_x_3) ;  /* 0x0000000000cc0947 */ /* 0x002fea0003800000 */
[----:B------:R-:W-:Y:S01]  /*02d0*/  IMAD.WIDE.U32 R4, R3, 0x4, R6 ;  /* 0x0000000403047825 */ /* 0x000fe200078e0006 */
[----:B------:R-:W0:Y:S05]  /*02e0*/  LDCU.64 UR4, c[0x0][0x398] ;  /* 0x00007300ff0477ac */ /* 0x000e2a0008000a00 */
[----:B------:R-:W0:Y:S01]  /*02f0*/  LDG.E R4, desc[UR8][R4.64] ;  /* 0x0000000804047981 */ /* 0x000e22000c1e1900 */
[----:B------:R-:W-:Y:S01]  /*0300*/  VIADDMNMX R16, R2, -R15, RZ, !PT ;  /* 0x8000000f02107246 */ /* 0x000fe200078001ff */
[----:B------:R-:W-:Y:S02]  /*0310*/  IMAD.MOV R14, RZ, RZ, -R15 ;  /* 0x000000ffff0e7224 */ /* 0x000fe400078e0a0f */
[----:B------:R-:W-:Y:S01]  /*0320*/  IMAD.MOV.U32 R9, RZ, RZ, RZ ;  /* 0x000000ffff097224 */ /* 0x000fe200078e00ff */
[----:B0-----:R-:W-:-:S04]  /*0330*/  IADD3 R17, P0, PT, R4, UR4, RZ ;  /* 0x0000000404117c10 */ /* 0x001fc8000ff1e0ff */
[----:B------:R-:W-:-:S09]  /*0340*/  LEA.HI.X.SX32 R18, R4, UR5, 0x1, P0 ;  /* 0x0000000504127c11 */ /* 0x000fd200080f0eff */
.L_x_8:
[----:B------:R-:W-:Y:S01]  /*0350*/  IADD3 R12, P0, PT, R9, R0, RZ ;  /* 0x00000000090c7210 */ /* 0x000fe20007f1e0ff */
[----:B------:R-:W-:Y:S01]  /*0360*/  BSSY.RECONVERGENT B1, `(.L_x_4) ;  /* 0x0000015000017945 */ /* 0x000fe20003800200 */
[----:B------:R-:W-:Y:S01]  /*0370*/  IMAD.MOV.U32 R10, RZ, RZ, RZ ;  /* 0x000000ffff0a7224 */ /* 0x000fe200078e00ff */
[----:B------:R-:W-:Y:S01]  /*0380*/  MOV R4, R17 ;  /* 0x0000001100047202 */ /* 0x000fe20000000f00 */
[----:B------:R-:W-:Y:S02]  /*0390*/  IMAD.MOV.U32 R13, RZ, RZ, R18 ;  /* 0x000000ffff0d7224 */ /* 0x000fe400078e0012 */
[----:B------:R-:W-:Y:S02]  /*03a0*/  IMAD.MOV.U32 R11, RZ, RZ, R14 ;  /* 0x000000ffff0b7224 */ /* 0x000fe400078e000e */
[----:B------:R-:W-:-:S07]  /*03b0*/  IMAD.X R7, RZ, RZ, R8, P0 ;  /* 0x000000ffff077224 */ /* 0x000fce00000e0608 */
.L_x_6:
[----:B------:R-:W-:Y:S01]  /*03c0*/  IMAD.MOV.U32 R6, RZ, RZ, R12 ;  /* 0x000000ffff067224 */ /* 0x000fe200078e000c */
[----:B------:R-:W-:-:S05]  /*03d0*/  MOV R5, R13 ;  /* 0x0000000d00057202 */ /* 0x000fca0000000f00 */
[----:B------:R-:W2:Y:S04]  /*03e0*/  LDG.E.U8.CONSTANT R6, desc[UR8][R6.64] ;  /* 0x0000000806067981 */ /* 0x000ea8000c1e9100 */
[----:B------:R-:W2:Y:S02]  /*03f0*/  LDG.E.U8.CONSTANT R5, desc[UR8][R4.64] ;  /* 0x0000000804057981 */ /* 0x000ea4000c1e9100 */
[----:B--2---:R-:W-:-:S13]  /*0400*/  ISETP.NE.AND P0, PT, R6, R5, PT ;  /* 0x000000050600720c */ /* 0x004fda0003f05270 */
[----:B------:R-:W-:Y:S05]  /*0410*/  @P0 BRA `(.L_x_5) ;  /* 0x0000000000240947 */ /* 0x000fea0003800000 */
[----:B------:R-:W-:Y:S01]  /*0420*/  VIADD R11, R11, 0x1 ;  /* 0x000000010b0b7836 */ /* 0x000fe20000000000 */
[----:B------:R-:W-:Y:S01]  /*0430*/  IADD3 R4, P1, PT, R4, 0x1, RZ ;  /* 0x0000000104047810 */ /* 0x000fe20007f3e0ff */
[----:B------:R-:W-:Y:S01]  /*0440*/  VIADD R10, R10, 0x1 ;  /* 0x000000010a0a7836 */ /* 0x000fe20000000000 */
[----:B------:R-:W-:Y:S02]  /*0450*/  IADD3 R12, P2, PT, R12, 0x1, RZ ;  /* 0x000000010c0c7810 */ /* 0x000fe40007f5e0ff */
[----:B------:R-:W-:Y:S01]  /*0460*/  ISETP.NE.AND P0, PT, R11, RZ, PT ;  /* 0x000000ff0b00720c */ /* 0x000fe20003f05270 */
[----:B------:R-:W-:Y:S01]  /*0470*/  IMAD.X R13, RZ, RZ, R13, P1 ;  /* 0x000000ffff0d7224 */ /* 0x000fe200008e060d */
[----:B------:R-:W-:-:S11]  /*0480*/  IADD3.X R7, PT, PT, RZ, R7, RZ, P2, !PT ;  /* 0x00000007ff077210 */ /* 0x000fd600017fe4ff */
[----:B------:R-:W-:Y:S05]  /*0490*/  @P0 BRA `(.L_x_6) ;  /* 0xfffffffc00c80947 */ /* 0x000fea000383ffff */
[----:B------:R-:W-:-:S07]  /*04a0*/  IMAD.MOV.U32 R10, RZ, RZ, R15 ;  /* 0x000000ffff0a7224 */ /* 0x000fce00078e000f */
.L_x_5:
[----:B------:R-:W-:Y:S05]  /*04b0*/  BSYNC.RECONVERGENT B1 ;  /* 0x0000000000017941 */ /* 0x000fea0003800200 */
.L_x_4:
[----:B------:R-:W-:-:S13]  /*04c0*/  ISETP.NE.AND P0, PT, R10, R15, PT ;  /* 0x0000000f0a00720c */ /* 0x000fda0003f05270 */
[----:B------:R-:W-:Y:S05]  /*04d0*/  @!P0 BRA `(.L_x_7) ;  /* 0x0000000000108947 */ /* 0x000fea0003800000 */
[----:B------:R-:W-:-:S13]  /*04e0*/  ISETP.NE.AND P0, PT, R9, R16, PT ;  /* 0x000000100900720c */ /* 0x000fda0003f05270 */
[----:B------:R-:W-:Y:S05]  /*04f0*/  @!P0 BRA `(.L_x_3) ;  /* 0x0000000000408947 */ /* 0x000fea0003800000 */
[----:B------:R-:W-:Y:S01]  /*0500*/  VIADD R9, R9, 0x1 ;  /* 0x0000000109097836 */ /* 0x000fe20000000000 */
[----:B------:R-:W-:Y:S06]  /*0510*/  BRA `(.L_x_8) ;  /* 0xfffffffc008c7947 */ /* 0x000fec000383ffff */
.L_x_7:
[----:B------:R-:W0:Y:S01]  /*0520*/  S2R R6, SR_LANEID ;  /* 0x0000000000067919 */ /* 0x000e220000000000 */
[----:B------:R-:W1:Y:S01]  /*0530*/  LDC.64 R4, c[0x0][0x3b0] ;  /* 0x0000ec00ff047b82 */ /* 0x000e620000000a00 */
[----:B------:R-:W-:Y:S02]  /*0540*/  VOTEU.ANY UR4, UPT, PT ;  /* 0x0000000000047886 */ /* 0x000fe400038e0100 */
[----:B------:R-:W-:Y:S02]  /*0550*/  UPOPC UR6, UR4 ;  /* 0x00000004000672bf */ /* 0x000fe40008000000 */
[----:B------:R-:W-:Y:S02]  /*0560*/  UFLO.U32 UR5, UR4 ;  /* 0x00000004000572bd */ /* 0x000fe400080e0000 */
[----:B------:R-:W-:Y:S01]  /*0570*/  UIMAD.WIDE.U32 UR6, UR6, 0x1, URZ ;  /* 0x00000001060678a5 */ /* 0x000fe2000f8e00ff */
[----:B------:R-:W-:-:S03]  /*0580*/  UMOV UR4, URZ ;  /* 0x000000ff00047c82 */ /* 0x000fc60008000000 */
[----:B------:R-:W-:Y:S02]  /*0590*/  UIADD3 UR4, UPT, UPT, UR7, UR4, URZ ;  /* 0x0000000407047290 */ /* 0x000fe4000fffe0ff */
[----:B------:R-:W-:-:S04]  /*05a0*/  MOV R7, UR7 ;  /* 0x0000000700077c02 */ /* 0x000fc80008000f00 */
[----:B------:R-:W-:Y:S02]  /*05b0*/  IMAD.U32 R7, RZ, RZ, UR4 ;  /* 0x00000004ff077e24 */ /* 0x000fe4000f8e00ff */
[----:B-1----:R-:W-:Y:S01]  /*05c0*/  IMAD.WIDE.U32 R4, R3, 0x8, R4 ;  /* 0x0000000803047825 */ /* 0x002fe200078e0004 */
[----:B0-----:R-:W-:-:S03]  /*05d0*/  ISETP.EQ.U32.AND P0, PT, R6, UR5, PT ;  /* 0x0000000506007c0c */ /* 0x001fc6000bf02070 */
[----:B------:R-:W-:-:S10]  /*05e0*/  IMAD.U32 R6, RZ, RZ, UR6 ;  /* 0x00000006ff067e24 */ /* 0x000fd4000f8e00ff */
[----:B------:R0:W-:Y:S02]  /*05f0*/  @P0 REDG.E.ADD.64.STRONG.GPU desc[UR8][R4.64], R6 ;  /* 0x000000060400098e */ /* 0x0001e4000c12e508 */
.L_x_3:
[----:B------:R-:W-:Y:S05]  /*0600*/  BSYNC.RECONVERGENT B0 ;  /* 0x0000000000007941 */ /* 0x000fea0003800200 */
.L_x_2:
[----:B------:R-:W1:Y:S01]  /*0610*/  LDCU UR4, c[0x0][0x3b8] ;  /* 0x00007700ff0477ac */ /* 0x000e620008000800 */
[----:B------:R-:W-:-:S05]  /*0620*/  VIADD R3, R3, 0x1 ;  /* 0x0000000103037836 */ /* 0x000fca0000000000 */
[----:B-1----:R-:W-:-:S13]  /*0630*/  ISETP.NE.AND P0, PT, R3, UR4, PT ;  /* 0x0000000403007c0c */ /* 0x002fda000bf05270 */
[----:B------:R-:W-:Y:S05]  /*0640*/  @P0 BRA `(.L_x_9) ;  /* 0xfffffff800f80947 */ /* 0x000fea000383ffff */
[----:B------:R-:W-:Y:S05]  /*0650*/  EXIT ;  /* 0x000000000000794d */ /* 0x000fea0003800000 */
.L_x_10:
[----:B------:R-:W-:-:S00]  /*0660*/  BRA `(.L_x_10) ;  /* 0xfffffffc00fc7947 */ /* 0x000fc0000383ffff */
[----:B------:R-:W-:-:S00]  /*0670*/  NOP ;  /* 0x0000000000007918 */ /* 0x000fc00000000000 */
        /* <DEDUP_REMOVED lines=8> */
.L_x_11:


//--------------------- .nv.shared.reserved.0     --------------------------
	.section	.nv.shared.reserved.0,"aw",@nobits
	.weak		__nv_reservedSMEM_offset_0_alias
	.size		__nv_reservedSMEM_offset_0_alias, 0, 64
	.other		__nv_reservedSMEM_offset_0_alias,@"STO_CUDA_RESERVED_SHARED STV_DEFAULT"
__nv_reservedSMEM_offset_0_alias:
	.zero		0
	.zero		64


//--------------------- .nv.constant0._Z20count_matches_kernelPKcPKiiiS0_S2_S2_Pyi --------------------------
	.section	.nv.constant0._Z20count_matches_kernelPKcPKiiiS0_S2_S2_Pyi,"a",@progbits
	.sectionflags	@""
	.align	4
.nv.constant0._Z20count_matches_kernelPKcPKiiiS0_S2_S2_Pyi:
	.zero		956


//--------------------- SYMBOLS --------------------------

	.type		.nv.reservedSmem.offset0,@object
	.size		.nv.reservedSmem.offset0,0x4
